//
// Generated by NVIDIA NVVM Compiler
//
// Compiler Build ID: CL-36424714
// Cuda compilation tools, release 13.0, V13.0.88
// Based on NVVM 20.0.0
//

.version 9.0
.target sm_100
.address_size 64

	// .globl	_Z10sumaKernelPiS_S_j

.visible .entry _Z10sumaKernelPiS_S_j(
	.param .u64 .ptr .align 1 _Z10sumaKernelPiS_S_j_param_0,
	.param .u64 .ptr .align 1 _Z10sumaKernelPiS_S_j_param_1,
	.param .u64 .ptr .align 1 _Z10sumaKernelPiS_S_j_param_2,
	.param .u32 _Z10sumaKernelPiS_S_j_param_3
)
{
	.reg .pred 	%p<2>;
	.reg .b32 	%r<9>;
	.reg .b64 	%rd<11>;

	ld.param.u64 	%rd1, [_Z10sumaKernelPiS_S_j_param_0];
	ld.param.u64 	%rd2, [_Z10sumaKernelPiS_S_j_param_1];
	ld.param.u64 	%rd3, [_Z10sumaKernelPiS_S_j_param_2];
	ld.param.u32 	%r2, [_Z10sumaKernelPiS_S_j_param_3];
	mov.u32 	%r3, %tid.x;
	mov.u32 	%r4, %ntid.x;
	mov.u32 	%r5, %ctaid.x;
	mad.lo.s32 	%r1, %r4, %r5, %r3;
	setp.ge.u32 	%p1, %r1, %r2;
	@%p1 bra 	$L__BB0_2;
	cvta.to.global.u64 	%rd4, %rd2;
	cvta.to.global.u64 	%rd5, %rd3;
	cvta.to.global.u64 	%rd6, %rd1;
	mul.wide.s32 	%rd7, %r1, 4;
	add.s64 	%rd8, %rd4, %rd7;
	ld.global.u32 	%r6, [%rd8];
	add.s64 	%rd9, %rd5, %rd7;
	ld.global.u32 	%r7, [%rd9];
	add.s32 	%r8, %r7, %r6;
	add.s64 	%rd10, %rd6, %rd7;
	st.global.u32 	[%rd10], %r8;
$L__BB0_2:
	ret;

}
	// .globl	_Z13invertirArrayPiS_j
.visible .entry _Z13invertirArrayPiS_j(
	.param .u64 .ptr .align 1 _Z13invertirArrayPiS_j_param_0,
	.param .u64 .ptr .align 1 _Z13invertirArrayPiS_j_param_1,
	.param .u32 _Z13invertirArrayPiS_j_param_2
)
{
	.reg .pred 	%p<2>;
	.reg .b32 	%r<9>;
	.reg .b64 	%rd<9>;

	ld.param.u64 	%rd1, [_Z13invertirArrayPiS_j_param_0];
	ld.param.u64 	%rd2, [_Z13invertirArrayPiS_j_param_1];
	ld.param.u32 	%r2, [_Z13invertirArrayPiS_j_param_2];
	mov.u32 	%r3, %tid.x;
	mov.u32 	%r4, %ntid.x;
	mov.u32 	%r5, %ctaid.x;
	mad.lo.s32 	%r1, %r4, %r5, %r3;
	setp.ge.u32 	%p1, %r1, %r2;
	@%p1 bra 	$L__BB1_2;
	cvta.to.global.u64 	%rd3, %rd2;
	cvta.to.global.u64 	%rd4, %rd1;
	mul.wide.s32 	%rd5, %r1, 4;
	add.s64 	%rd6, %rd3, %rd5;
	ld.global.u32 	%r6, [%rd6];
	not.b32 	%r7, %r1;
	add.s32 	%r8, %r2, %r7;
	mul.wide.u32 	%rd7, %r8, 4;
	add.s64 	%rd8, %rd4, %rd7;
	st.global.u32 	[%rd8], %r6;
$L__BB1_2:
	ret;

}


// ===== COMPILED SASS (sm_100) =====

	.target	sm_100

	.elftype	@"ET_EXEC"


//--------------------- .note.nv.tkinfo           --------------------------
	.section	.note.nv.tkinfo,"",@"SHT_NOTE"
	.sectionflags	@"SHF_NOTE_NV_TKINFO"
	.tkinfo
        /*0018*/ 	.word	0x00000002
        /*0030*/ 	.string	""
        /*0030*/ 	.string	"ptxas"
        /*0030*/ 	.string	"Cuda compilation tools, release 13.0, V13.0.88"
        /*0030*/ 	.string	"Build cuda_13.0.r13.0/compiler.36424714_0"
        /*0030*/ 	.string	"-arch sm_100 -m 64 "



//--------------------- .note.nv.cuinfo           --------------------------
	.section	.note.nv.cuinfo,"",@"SHT_NOTE"
	.sectionflags	@"SHF_NOTE_NV_CUINFO"
        /*0018*/ 	.short	0x0002
        /*001a*/ 	.short	0x0064
        /*001c*/ 	.short	0x0082
	.zero		2


//--------------------- .nv.info                  --------------------------
	.section	.nv.info,"",@"SHT_CUDA_INFO"
	.align	4


	//----- nvinfo : EIATTR_REGCOUNT
	.align		4
        /*0000*/ 	.byte	0x04, 0x2f
        /*0002*/ 	.short	(.L_1 - .L_0)
	.align		4
.L_0:
        /*0004*/ 	.word	index@(_Z10sumaKernelPiS_S_j)
        /*0008*/ 	.word	0x0000000c


	//----- nvinfo : EIATTR_FRAME_SIZE
	.align		4
.L_1:
        /*000c*/ 	.byte	0x04, 0x11
        /*000e*/ 	.short	(.L_3 - .L_2)
	.align		4
.L_2:
        /*0010*/ 	.word	index@(_Z10sumaKernelPiS_S_j)
        /*0014*/ 	.word	0x00000000


	//----- nvinfo : EIATTR_REGCOUNT
	.align		4
.L_3:
        /*0018*/ 	.byte	0x04, 0x2f
        /*001a*/ 	.short	(.L_5 - .L_4)
	.align		4
.L_4:
        /*001c*/ 	.word	index@(_Z13invertirArrayPiS_j)
        /*0020*/ 	.word	0x0000000a


	//----- nvinfo : EIATTR_FRAME_SIZE
	.align		4
.L_5:
        /*0024*/ 	.byte	0x04, 0x11
        /*0026*/ 	.short	(.L_7 - .L_6)
	.align		4
.L_6:
        /*0028*/ 	.word	index@(_Z13invertirArrayPiS_j)
        /*002c*/ 	.word	0x00000000


	//----- nvinfo : EIATTR_MIN_STACK_SIZE
	.align		4
.L_7:
        /*0030*/ 	.byte	0x04, 0x12
        /*0032*/ 	.short	(.L_9 - .L_8)
	.align		4
.L_8:
        /*0034*/ 	.word	index@(_Z13invertirArrayPiS_j)
        /*0038*/ 	.word	0x00000000


	//----- nvinfo : EIATTR_MIN_STACK_SIZE
	.align		4
.L_9:
        /*003c*/ 	.byte	0x04, 0x12
        /*003e*/ 	.short	(.L_11 - .L_10)
	.align		4
.L_10:
        /*0040*/ 	.word	index@(_Z10sumaKernelPiS_S_j)
        /*0044*/ 	.word	0x00000000
.L_11:


//--------------------- .nv.compat                --------------------------
	.section	.nv.compat,"",@"SHT_CUDA_COMPAT_INFO"
	.align	4
        /*0000*/ 	.byte	0x02, 0x09, 0x00, 0x00, 0x02, 0x02, 0x01, 0x00, 0x02, 0x05, 0x05, 0x00, 0x03, 0x07, 0x01, 0x01
        /*0010*/ 	.byte	0x02, 0x03, 0x00, 0x00, 0x02, 0x06, 0x01, 0x00, 0x04, 0x0b, 0x08, 0x00, 0x09, 0x00, 0x00, 0x00
        /*0020*/ 	.byte	0x00, 0x00, 0x00, 0x00


//--------------------- .nv.info._Z13invertirArrayPiS_j --------------------------
	.section	.nv.info._Z13invertirArrayPiS_j,"",@"SHT_CUDA_INFO"
	.sectionflags	@""
	.align	4


	//----- nvinfo : EIATTR_CUDA_API_VERSION
	.align		4
        /*0000*/ 	.byte	0x04, 0x37
        /*0002*/ 	.short	(.L_13 - .L_12)
.L_12:
        /*0004*/ 	.word	0x00000082


	//----- nvinfo : EIATTR_KPARAM_INFO
	.align		4
.L_13:
        /*0008*/ 	.byte	0x04, 0x17
        /*000a*/ 	.short	(.L_15 - .L_14)
.L_14:
        /*000c*/ 	.word	0x00000000
        /*0010*/ 	.short	0x0002
        /*0012*/ 	.short	0x0010
        /*0014*/ 	.byte	0x00, 0xf0, 0x11, 0x00


	//----- nvinfo : EIATTR_KPARAM_INFO
	.align		4
.L_15:
        /*0018*/ 	.byte	0x04, 0x17
        /*001a*/ 	.short	(.L_17 - .L_16)
.L_16:
        /*001c*/ 	.word	0x00000000
        /*0020*/ 	.short	0x0001
        /*0022*/ 	.short	0x0008
        /*0024*/ 	.byte	0x00, 0xf5, 0x21, 0x00


	//----- nvinfo : EIATTR_KPARAM_INFO
	.align		4
.L_17:
        /*0028*/ 	.byte	0x04, 0x17
        /*002a*/ 	.short	(.L_19 - .L_18)
.L_18:
        /*002c*/ 	.word	0x00000000
        /*0030*/ 	.short	0x0000
        /*0032*/ 	.short	0x0000
        /*0034*/ 	.byte	0x00, 0xf5, 0x21, 0x00


	//----- nvinfo : EIATTR_SPARSE_MMA_MASK
	.align		4
.L_19:
        /*0038*/ 	.byte	0x03, 0x50
        /*003a*/ 	.short	0x0000


	//----- nvinfo : EIATTR_MAXREG_COUNT
	.align		4
        /*003c*/ 	.byte	0x03, 0x1b
        /*003e*/ 	.short	0x00ff


	//----- nvinfo : EIATTR_MERCURY_ISA_VERSION
	.align		4
        /*0040*/ 	.byte	0x03, 0x5f
        /*0042*/ 	.short	0x0101


	//----- nvinfo : EIATTR_VRC_CTA_INIT_COUNT
	.align		4
        /*0044*/ 	.byte	0x02, 0x4a
	.zero		1
	.zero		1


	//----- nvinfo : EIATTR_EXIT_INSTR_OFFSETS
	.align		4
        /*0048*/ 	.byte	0x04, 0x1c
        /*004a*/ 	.short	(.L_21 - .L_20)


	//   ....[0]....
.L_20:
        /*004c*/ 	.word	0x00000070


	//   ....[1]....
        /*0050*/ 	.word	0x00000110


	//----- nvinfo : EIATTR_CBANK_PARAM_SIZE
	.align		4
.L_21:
        /*0054*/ 	.byte	0x03, 0x19
        /*0056*/ 	.short	0x0014


	//----- nvinfo : EIATTR_PARAM_CBANK
	.align		4
        /*0058*/ 	.byte	0x04, 0x0a
        /*005a*/ 	.short	(.L_23 - .L_22)
	.align		4
.L_22:
        /*005c*/ 	.word	index@(.nv.constant0._Z13invertirArrayPiS_j)
        /*0060*/ 	.short	0x0380
        /*0062*/ 	.short	0x0014


	//----- nvinfo : EIATTR_SW_WAR
	.align		4
.L_23:
        /*0064*/ 	.byte	0x04, 0x36
        /*0066*/ 	.short	(.L_25 - .L_24)
.L_24:
        /*0068*/ 	.word	0x00000008
.L_25:


//--------------------- .nv.info._Z10sumaKernelPiS_S_j --------------------------
	.section	.nv.info._Z10sumaKernelPiS_S_j,"",@"SHT_CUDA_INFO"
	.sectionflags	@""
	.align	4


	//----- nvinfo : EIATTR_CUDA_API_VERSION
	.align		4
        /*0000*/ 	.byte	0x04, 0x37
        /*0002*/ 	.short	(.L_27 - .L_26)
.L_26:
        /*0004*/ 	.word	0x00000082


	//----- nvinfo : EIATTR_KPARAM_INFO
	.align		4
.L_27:
        /*0008*/ 	.byte	0x04, 0x17
        /*000a*/ 	.short	(.L_29 - .L_28)
.L_28:
        /*000c*/ 	.word	0x00000000
        /*0010*/ 	.short	0x0003
        /*0012*/ 	.short	0x0018
        /*0014*/ 	.byte	0x00, 0xf0, 0x11, 0x00


	//----- nvinfo : EIATTR_KPARAM_INFO
	.align		4
.L_29:
        /*0018*/ 	.byte	0x04, 0x17
        /*001a*/ 	.short	(.L_31 - .L_30)
.L_30:
        /*001c*/ 	.word	0x00000000
        /*0020*/ 	.short	0x0002
        /*0022*/ 	.short	0x0010
        /*0024*/ 	.byte	0x00, 0xf5, 0x21, 0x00


	//----- nvinfo : EIATTR_KPARAM_INFO
	.align		4
.L_31:
        /*0028*/ 	.byte	0x04, 0x17
        /*002a*/ 	.short	(.L_33 - .L_32)
.L_32:
        /*002c*/ 	.word	0x00000000
        /*0030*/ 	.short	0x0001
        /*0032*/ 	.short	0x0008
        /*0034*/ 	.byte	0x00, 0xf5, 0x21, 0x00


	//----- nvinfo : EIATTR_KPARAM_INFO
	.align		4
.L_33:
        /*0038*/ 	.byte	0x04, 0x17
        /*003a*/ 	.short	(.L_35 - .L_34)
.L_34:
        /*003c*/ 	.word	0x00000000
        /*0040*/ 	.short	0x0000
        /*0042*/ 	.short	0x0000
        /*0044*/ 	.byte	0x00, 0xf5, 0x21, 0x00


	//----- nvinfo : EIATTR_SPARSE_MMA_MASK
	.align		4
.L_35:
        /*0048*/ 	.byte	0x03, 0x50
        /*004a*/ 	.short	0x0000


	//----- nvinfo : EIATTR_MAXREG_COUNT
	.align		4
        /*004c*/ 	.byte	0x03, 0x1b
        /*004e*/ 	.short	0x00ff


	//----- nvinfo : EIATTR_MERCURY_ISA_VERSION
	.align		4
        /*0050*/ 	.byte	0x03, 0x5f
        /*0052*/ 	.short	0x0101


	//----- nvinfo : EIATTR_VRC_CTA_INIT_COUNT
	.align		4
        /*0054*/ 	.byte	0x02, 0x4a
	.zero		1
	.zero		1


	//----- nvinfo : EIATTR_EXIT_INSTR_OFFSETS
	.align		4
        /*0058*/ 	.byte	0x04, 0x1c
        /*005a*/ 	.short	(.L_37 - .L_36)


	//   ....[0]....
.L_36:
        /*005c*/ 	.word	0x00000070


	//   ....[1]....
        /*0060*/ 	.word	0x00000130


	//----- nvinfo : EIATTR_CBANK_PARAM_SIZE
	.align		4
.L_37:
        /*0064*/ 	.byte	0x03, 0x19
        /*0066*/ 	.short	0x001c


	//----- nvinfo : EIATTR_PARAM_CBANK
	.align		4
        /*0068*/ 	.byte	0x04, 0x0a
        /*006a*/ 	.short	(.L_39 - .L_38)
	.align		4
.L_38:
        /*006c*/ 	.word	index@(.nv.constant0._Z10sumaKernelPiS_S_j)
        /*0070*/ 	.short	0x0380
        /*0072*/ 	.short	0x001c


	//----- nvinfo : EIATTR_SW_WAR
	.align		4
.L_39:
        /*0074*/ 	.byte	0x04, 0x36
        /*0076*/ 	.short	(.L_41 - .L_40)
.L_40:
        /*0078*/ 	.word	0x00000008
.L_41:


//--------------------- .nv.callgraph             --------------------------
	.section	.nv.callgraph,"",@"SHT_CUDA_CALLGRAPH"
	.align	4
	.sectionentsize	8
	.align		4
        /*0000*/ 	.word	0x00000000
	.align		4
        /*0004*/ 	.word	0xffffffff
	.align		4
        /*0008*/ 	.word	0x00000000
	.align		4
        /*000c*/ 	.word	0xfffffffe
	.align		4
        /*0010*/ 	.word	0x00000000
	.align		4
        /*0014*/ 	.word	0xfffffffd
	.align		4
        /*0018*/ 	.word	0x00000000
	.align		4
        /*001c*/ 	.word	0xfffffffc


//--------------------- .text._Z13invertirArrayPiS_j --------------------------
	.section	.text._Z13invertirArrayPiS_j,"ax",@progbits
	.align	128
        .global         _Z13invertirArrayPiS_j
        .type           _Z13invertirArrayPiS_j,@function
        .size           _Z13invertirArrayPiS_j,(.L_x_2 - _Z13invertirArrayPiS_j)
        .other          _Z13invertirArrayPiS_j,@"STO_CUDA_ENTRY STV_DEFAULT"
_Z13invertirArrayPiS_j:
.text._Z13invertirArrayPiS_j:
[----:B------:R-:W-:Y:S01]  /*0000*/  LDC R1, c[0x0][0x37c] ;  /* 0x0000df00ff017b82 */ /* 0x000fe20000000800 */
[----:B------:R-:W0:Y:S01]  /*0010*/  S2R R7, SR_TID.X ;  /* 0x0000000000077919 */ /* 0x000e220000002100 */
[----:B------:R-:W0:Y:S01]  /*0020*/  LDCU UR4, c[0x0][0x360] ;  /* 0x00006c00ff0477ac */ /* 0x000e220008000800 */
[----:B------:R-:W0:Y:S01]  /*0030*/  S2R R0, SR_CTAID.X ;  /* 0x0000000000007919 */ /* 0x000e220000002500 */
[----:B------:R-:W1:Y:S01]  /*0040*/  LDCU UR6, c[0x0][0x390] ;  /* 0x00007200ff0677ac */ /* 0x000e620008000800 */
[----:B0-----:R-:W-:-:S05]  /*0050*/  IMAD R7, R0, UR4, R7 ;  /* 0x0000000400077c24 */ /* 0x001fca000f8e0207 */
[----:B-1----:R-:W-:-:S13]  /*0060*/  ISETP.GE.U32.AND P0, PT, R7, UR6, PT ;  /* 0x0000000607007c0c */ /* 0x002fda000bf06070 */
[----:B------:R-:W-:Y:S05]  /*0070*/  @P0 EXIT ;  /* 0x000000000000094d */ /* 0x000fea0003800000 */
[----:B------:R-:W0:Y:S01]  /*0080*/  LDC.64 R2, c[0x0][0x388] ;  /* 0x0000e200ff027b82 */ /* 0x000e220000000a00 */
[----:B------:R-:W1:Y:S07]  /*0090*/  LDCU.64 UR4, c[0x0][0x358] ;  /* 0x00006b00ff0477ac */ /* 0x000e6e0008000a00 */
[----:B------:R-:W2:Y:S01]  /*00a0*/  LDC.64 R4, c[0x0][0x380] ;  /* 0x0000e000ff047b82 */ /* 0x000ea20000000a00 */
[----:B0-----:R-:W-:-:S06]  /*00b0*/  IMAD.WIDE R2, R7, 0x4, R2 ;  /* 0x0000000407027825 */ /* 0x001fcc00078e0202 */
[----:B-1----:R-:W3:Y:S01]  /*00c0*/  LDG.E R3, desc[UR4][R2.64] ;  /* 0x0000000402037981 */ /* 0x002ee2000c1e1900 */
[----:B------:R-:W-:-:S04]  /*00d0*/  LOP3.LUT R7, RZ, R7, RZ, 0x33, !PT ;  /* 0x00000007ff077212 */ /* 0x000fc800078e33ff */
[----:B------:R-:W-:-:S05]  /*00e0*/  IADD3 R7, PT, PT, R7, UR6, RZ ;  /* 0x0000000607077c10 */ /* 0x000fca000fffe0ff */
[----:B--2---:R-:W-:-:S05]  /*00f0*/  IMAD.WIDE.U32 R4, R7, 0x4, R4 ;  /* 0x0000000407047825 */ /* 0x004fca00078e0004 */
[----:B---3--:R-:W-:Y:S01]  /*0100*/  STG.E desc[UR4][R4.64], R3 ;  /* 0x0000000304007986 */ /* 0x008fe2000c101904 */
[----:B------:R-:W-:Y:S05]  /*0110*/  EXIT ;  /* 0x000000000000794d */ /* 0x000fea0003800000 */
.L_x_0:
[----:B------:R-:W-:-:S00]  /*0120*/  BRA `(.L_x_0) ;  /* 0xfffffffc00fc7947 */ /* 0x000fc0000383ffff */
[----:B------:R-:W-:-:S00]  /*0130*/  NOP ;  /* 0x0000000000007918 */ /* 0x000fc00000000000 */
        /* <DEDUP_REMOVED lines=12> */
.L_x_2:


//--------------------- .text._Z10sumaKernelPiS_S_j --------------------------
	.section	.text._Z10sumaKernelPiS_S_j,"ax",@progbits
	.align	128
        .global         _Z10sumaKernelPiS_S_j
        .type           _Z10sumaKernelPiS_S_j,@function
        .size           _Z10sumaKernelPiS_S_j,(.L_x_3 - _Z10sumaKernelPiS_S_j)
        .other          _Z10sumaKernelPiS_S_j,@"STO_CUDA_ENTRY STV_DEFAULT"
_Z10sumaKernelPiS_S_j:
.text._Z10sumaKernelPiS_S_j:
        /* <DEDUP_REMOVED lines=10> */
[----:B------:R-:W2:Y:S08]  /*00a0*/  LDC.64 R4, c[0x0][0x390] ;  /* 0x0000e400ff047b82 */ /* 0x000eb00000000a00 */
[----:B------:R-:W3:Y:S01]  /*00b0*/  LDC.64 R6, c[0x0][0x380] ;  /* 0x0000e000ff067b82 */ /* 0x000ee20000000a00 */
[----:B0-----:R-:W-:-:S06]  /*00c0*/  IMAD.WIDE R2, R9, 0x4, R2 ;  /* 0x0000000409027825 */ /* 0x001fcc00078e0202 */
[----:B-1----:R-:W4:Y:S01]  /*00d0*/  LDG.E R2, desc[UR4][R2.64] ;  /* 0x0000000402027981 */ /* 0x002f22000c1e1900 */
[----:B--2---:R-:W-:-:S06]  /*00e0*/  IMAD.WIDE R4, R9, 0x4, R4 ;  /* 0x0000000409047825 */ /* 0x004fcc00078e0204 */
[----:B------:R-:W4:Y:S01]  /*00f0*/  LDG.E R5, desc[UR4][R4.64] ;  /* 0x0000000404057981 */ /* 0x000f22000c1e1900 */
[----:B---3--:R-:W-:Y:S01]  /*0100*/  IMAD.WIDE R6, R9, 0x4, R6 ;  /* 0x0000000409067825 */ /* 0x008fe200078e0206 */
[----:B----4-:R-:W-:-:S05]  /*0110*/  IADD3 R9, PT, PT, R2, R5, RZ ;  /* 0x0000000502097210 */ /* 0x010fca0007ffe0ff */
[----:B------:R-:W-:Y:S01]  /*0120*/  STG.E desc[UR4][R6.64], R9 ;  /* 0x0000000906007986 */ /* 0x000fe2000c101904 */
[----:B------:R-:W-:Y:S05]  /*0130*/  EXIT ;  /* 0x000000000000794d */ /* 0x000fea0003800000 */
.L_x_1:
        /* <DEDUP_REMOVED lines=12> */
.L_x_3:


//--------------------- .nv.shared.reserved.0     --------------------------
	.section	.nv.shared.reserved.0,"aw",@nobits
	.weak		__nv_reservedSMEM_offset_0_alias
	.size		__nv_reservedSMEM_offset_0_alias, 0, 64
	.other		__nv_reservedSMEM_offset_0_alias,@"STO_CUDA_RESERVED_SHARED STV_DEFAULT"
__nv_reservedSMEM_offset_0_alias:
	.zero		0
	.zero		64


//--------------------- .nv.constant0._Z13invertirArrayPiS_j --------------------------
	.section	.nv.constant0._Z13invertirArrayPiS_j,"a",@progbits
	.sectionflags	@""
	.align	4
.nv.constant0._Z13invertirArrayPiS_j:
	.zero		916


//--------------------- .nv.constant0._Z10sumaKernelPiS_S_j --------------------------
	.section	.nv.constant0._Z10sumaKernelPiS_S_j,"a",@progbits
	.sectionflags	@""
	.align	4
.nv.constant0._Z10sumaKernelPiS_S_j:
	.zero		924


//--------------------- SYMBOLS --------------------------

	.type		.nv.reservedSmem.offset0,@object
	.size		.nv.reservedSmem.offset0,0x4
